//
// Generated by NVIDIA NVVM Compiler
//
// Compiler Build ID: CL-36424714
// Cuda compilation tools, release 13.0, V13.0.88
// Based on NVVM 20.0.0
//

.version 9.0
.target sm_100
.address_size 64

	// .globl	increment_if_unique

.visible .entry increment_if_unique(
	.param .u64 .ptr .align 1 increment_if_unique_param_0,
	.param .u32 increment_if_unique_param_1,
	.param .u32 increment_if_unique_param_2,
	.param .u64 .ptr .align 1 increment_if_unique_param_3,
	.param .u64 .ptr .align 1 increment_if_unique_param_4,
	.param .u32 increment_if_unique_param_5
)
{
	.reg .pred 	%p<5>;
	.reg .b16 	%rs<19>;
	.reg .b32 	%r<18>;
	.reg .b64 	%rd<44>;

	ld.param.u64 	%rd1, [increment_if_unique_param_0];
	ld.param.u32 	%r3, [increment_if_unique_param_1];
	ld.param.u32 	%r4, [increment_if_unique_param_2];
	ld.param.u64 	%rd2, [increment_if_unique_param_3];
	ld.param.u64 	%rd3, [increment_if_unique_param_4];
	ld.param.u32 	%r5, [increment_if_unique_param_5];
	mov.u32 	%r7, %ctaid.x;
	mov.u32 	%r8, %ntid.x;
	mov.u32 	%r9, %tid.x;
	mad.lo.s32 	%r1, %r7, %r8, %r9;
	mov.u32 	%r10, %ctaid.y;
	mov.u32 	%r11, %ntid.y;
	mov.u32 	%r12, %tid.y;
	mad.lo.s32 	%r13, %r10, %r11, %r12;
	setp.ge.u32 	%p1, %r1, %r4;
	setp.ge.u32 	%p2, %r13, %r5;
	or.pred  	%p3, %p1, %p2;
	@%p3 bra 	$L__BB0_3;
	cvta.to.global.u64 	%rd4, %rd2;
	cvta.to.global.u64 	%rd5, %rd1;
	add.s32 	%r14, %r3, %r1;
	shl.b32 	%r15, %r13, 3;
	mul.lo.s32 	%r16, %r14, 81;
	cvt.u64.u32 	%rd6, %r16;
	cvt.u64.u32 	%rd7, %r15;
	add.s64 	%rd8, %rd4, %rd7;
	ld.global.u8 	%rd9, [%rd8];
	add.s64 	%rd10, %rd9, %rd6;
	shl.b64 	%rd11, %rd10, 1;
	add.s64 	%rd12, %rd5, %rd11;
	ld.global.u16 	%rs1, [%rd12];
	ld.global.u8 	%rd13, [%rd8+1];
	add.s64 	%rd14, %rd13, %rd6;
	shl.b64 	%rd15, %rd14, 1;
	add.s64 	%rd16, %rd5, %rd15;
	ld.global.u16 	%rs2, [%rd16];
	and.b16  	%rs3, %rs1, %rs2;
	ld.global.u8 	%rd17, [%rd8+2];
	add.s64 	%rd18, %rd17, %rd6;
	shl.b64 	%rd19, %rd18, 1;
	add.s64 	%rd20, %rd5, %rd19;
	ld.global.u16 	%rs4, [%rd20];
	and.b16  	%rs5, %rs3, %rs4;
	ld.global.u8 	%rd21, [%rd8+3];
	add.s64 	%rd22, %rd21, %rd6;
	shl.b64 	%rd23, %rd22, 1;
	add.s64 	%rd24, %rd5, %rd23;
	ld.global.u16 	%rs6, [%rd24];
	and.b16  	%rs7, %rs5, %rs6;
	ld.global.u8 	%rd25, [%rd8+4];
	add.s64 	%rd26, %rd25, %rd6;
	shl.b64 	%rd27, %rd26, 1;
	add.s64 	%rd28, %rd5, %rd27;
	ld.global.u16 	%rs8, [%rd28];
	and.b16  	%rs9, %rs7, %rs8;
	ld.global.u8 	%rd29, [%rd8+5];
	add.s64 	%rd30, %rd29, %rd6;
	shl.b64 	%rd31, %rd30, 1;
	add.s64 	%rd32, %rd5, %rd31;
	ld.global.u16 	%rs10, [%rd32];
	and.b16  	%rs11, %rs9, %rs10;
	ld.global.u8 	%rd33, [%rd8+6];
	add.s64 	%rd34, %rd33, %rd6;
	shl.b64 	%rd35, %rd34, 1;
	add.s64 	%rd36, %rd5, %rd35;
	ld.global.u16 	%rs12, [%rd36];
	and.b16  	%rs13, %rs11, %rs12;
	ld.global.u8 	%rd37, [%rd8+7];
	add.s64 	%rd38, %rd37, %rd6;
	shl.b64 	%rd39, %rd38, 1;
	add.s64 	%rd40, %rd5, %rd39;
	ld.global.u16 	%rs14, [%rd40];
	and.b16  	%rs15, %rs13, %rs14;
	add.s16 	%rs16, %rs15, -1;
	and.b16  	%rs17, %rs15, %rs16;
	and.b16  	%rs18, %rs17, 511;
	setp.ne.s16 	%p4, %rs18, 0;
	@%p4 bra 	$L__BB0_3;
	cvta.to.global.u64 	%rd41, %rd3;
	mul.wide.u32 	%rd42, %r13, 4;
	add.s64 	%rd43, %rd41, %rd42;
	atom.global.add.u32 	%r17, [%rd43], 1;
$L__BB0_3:
	ret;

}
	// .globl	create_histogram
.visible .entry create_histogram(
	.param .u64 .ptr .align 1 create_histogram_param_0,
	.param .u32 create_histogram_param_1,
	.param .u64 .ptr .align 1 create_histogram_param_2,
	.param .u32 create_histogram_param_3,
	.param .u64 .ptr .align 1 create_histogram_param_4
)
{
	.reg .pred 	%p<17>;
	.reg .b16 	%rs<23>;
	.reg .b32 	%r<137>;
	.reg .b64 	%rd<90>;

	ld.param.u64 	%rd16, [create_histogram_param_0];
	ld.param.u32 	%r35, [create_histogram_param_1];
	ld.param.u64 	%rd18, [create_histogram_param_2];
	ld.param.u32 	%r34, [create_histogram_param_3];
	ld.param.u64 	%rd17, [create_histogram_param_4];
	cvta.to.global.u64 	%rd1, %rd18;
	mov.u32 	%r36, %ctaid.x;
	mov.u32 	%r37, %ntid.x;
	mov.u32 	%r38, %tid.x;
	mad.lo.s32 	%r1, %r36, %r37, %r38;
	setp.ge.u32 	%p1, %r1, %r35;
	@%p1 bra 	$L__BB1_26;
	cvta.to.global.u64 	%rd2, %rd16;
	mul.lo.s32 	%r2, %r1, 81;
	setp.eq.s32 	%p2, %r34, 0;
	mov.b32 	%r135, 0;
	@%p2 bra 	$L__BB1_14;
	mul.wide.u32 	%rd19, %r2, 2;
	add.s64 	%rd3, %rd2, %rd19;
	and.b32  	%r3, %r34, 15;
	setp.lt.u32 	%p3, %r34, 16;
	mov.b32 	%r128, 0;
	mov.u32 	%r135, %r128;
	@%p3 bra 	$L__BB1_5;
	and.b32  	%r128, %r34, -16;
	neg.s32 	%r122, %r128;
	add.s64 	%rd86, %rd1, 7;
	mov.b32 	%r135, 0;
$L__BB1_4:
	.pragma "nounroll";
	ld.global.u8 	%r43, [%rd86+-7];
	mul.wide.u32 	%rd20, %r43, 2;
	add.s64 	%rd21, %rd3, %rd20;
	ld.global.u16 	%r44, [%rd21];
	or.b32  	%r45, %r135, %r44;
	ld.global.u8 	%r46, [%rd86+-6];
	mul.wide.u32 	%rd22, %r46, 2;
	add.s64 	%rd23, %rd3, %rd22;
	ld.global.u16 	%r47, [%rd23];
	or.b32  	%r48, %r45, %r47;
	ld.global.u8 	%r49, [%rd86+-5];
	mul.wide.u32 	%rd24, %r49, 2;
	add.s64 	%rd25, %rd3, %rd24;
	ld.global.u16 	%r50, [%rd25];
	or.b32  	%r51, %r48, %r50;
	ld.global.u8 	%r52, [%rd86+-4];
	mul.wide.u32 	%rd26, %r52, 2;
	add.s64 	%rd27, %rd3, %rd26;
	ld.global.u16 	%r53, [%rd27];
	or.b32  	%r54, %r51, %r53;
	ld.global.u8 	%r55, [%rd86+-3];
	mul.wide.u32 	%rd28, %r55, 2;
	add.s64 	%rd29, %rd3, %rd28;
	ld.global.u16 	%r56, [%rd29];
	or.b32  	%r57, %r54, %r56;
	ld.global.u8 	%r58, [%rd86+-2];
	mul.wide.u32 	%rd30, %r58, 2;
	add.s64 	%rd31, %rd3, %rd30;
	ld.global.u16 	%r59, [%rd31];
	or.b32  	%r60, %r57, %r59;
	ld.global.u8 	%r61, [%rd86+-1];
	mul.wide.u32 	%rd32, %r61, 2;
	add.s64 	%rd33, %rd3, %rd32;
	ld.global.u16 	%r62, [%rd33];
	or.b32  	%r63, %r60, %r62;
	ld.global.u8 	%r64, [%rd86];
	mul.wide.u32 	%rd34, %r64, 2;
	add.s64 	%rd35, %rd3, %rd34;
	ld.global.u16 	%r65, [%rd35];
	or.b32  	%r66, %r63, %r65;
	ld.global.u8 	%r67, [%rd86+1];
	mul.wide.u32 	%rd36, %r67, 2;
	add.s64 	%rd37, %rd3, %rd36;
	ld.global.u16 	%r68, [%rd37];
	or.b32  	%r69, %r66, %r68;
	ld.global.u8 	%r70, [%rd86+2];
	mul.wide.u32 	%rd38, %r70, 2;
	add.s64 	%rd39, %rd3, %rd38;
	ld.global.u16 	%r71, [%rd39];
	or.b32  	%r72, %r69, %r71;
	ld.global.u8 	%r73, [%rd86+3];
	mul.wide.u32 	%rd40, %r73, 2;
	add.s64 	%rd41, %rd3, %rd40;
	ld.global.u16 	%r74, [%rd41];
	or.b32  	%r75, %r72, %r74;
	ld.global.u8 	%r76, [%rd86+4];
	mul.wide.u32 	%rd42, %r76, 2;
	add.s64 	%rd43, %rd3, %rd42;
	ld.global.u16 	%r77, [%rd43];
	or.b32  	%r78, %r75, %r77;
	ld.global.u8 	%r79, [%rd86+5];
	mul.wide.u32 	%rd44, %r79, 2;
	add.s64 	%rd45, %rd3, %rd44;
	ld.global.u16 	%r80, [%rd45];
	or.b32  	%r81, %r78, %r80;
	ld.global.u8 	%r82, [%rd86+6];
	mul.wide.u32 	%rd46, %r82, 2;
	add.s64 	%rd47, %rd3, %rd46;
	ld.global.u16 	%r83, [%rd47];
	or.b32  	%r84, %r81, %r83;
	ld.global.u8 	%r85, [%rd86+7];
	mul.wide.u32 	%rd48, %r85, 2;
	add.s64 	%rd49, %rd3, %rd48;
	ld.global.u16 	%r86, [%rd49];
	or.b32  	%r87, %r84, %r86;
	ld.global.u8 	%r88, [%rd86+8];
	mul.wide.u32 	%rd50, %r88, 2;
	add.s64 	%rd51, %rd3, %rd50;
	ld.global.u16 	%r89, [%rd51];
	or.b32  	%r135, %r87, %r89;
	add.s32 	%r122, %r122, 16;
	add.s64 	%rd86, %rd86, 16;
	setp.ne.s32 	%p4, %r122, 0;
	@%p4 bra 	$L__BB1_4;
$L__BB1_5:
	setp.eq.s32 	%p5, %r3, 0;
	@%p5 bra 	$L__BB1_14;
	and.b32  	%r13, %r34, 7;
	setp.lt.u32 	%p6, %r3, 8;
	@%p6 bra 	$L__BB1_8;
	cvt.u64.u32 	%rd52, %r128;
	add.s64 	%rd53, %rd1, %rd52;
	ld.global.u8 	%r91, [%rd53];
	mul.wide.u32 	%rd54, %r91, 2;
	add.s64 	%rd55, %rd3, %rd54;
	ld.global.u16 	%rs1, [%rd55];
	ld.global.u8 	%r92, [%rd53+1];
	mul.wide.u32 	%rd56, %r92, 2;
	add.s64 	%rd57, %rd3, %rd56;
	ld.global.u16 	%rs2, [%rd57];
	or.b16  	%rs3, %rs1, %rs2;
	ld.global.u8 	%r93, [%rd53+2];
	mul.wide.u32 	%rd58, %r93, 2;
	add.s64 	%rd59, %rd3, %rd58;
	ld.global.u16 	%rs4, [%rd59];
	or.b16  	%rs5, %rs3, %rs4;
	ld.global.u8 	%r94, [%rd53+3];
	mul.wide.u32 	%rd60, %r94, 2;
	add.s64 	%rd61, %rd3, %rd60;
	ld.global.u16 	%rs6, [%rd61];
	or.b16  	%rs7, %rs5, %rs6;
	ld.global.u8 	%r95, [%rd53+4];
	mul.wide.u32 	%rd62, %r95, 2;
	add.s64 	%rd63, %rd3, %rd62;
	ld.global.u16 	%rs8, [%rd63];
	or.b16  	%rs9, %rs7, %rs8;
	ld.global.u8 	%r96, [%rd53+5];
	mul.wide.u32 	%rd64, %r96, 2;
	add.s64 	%rd65, %rd3, %rd64;
	ld.global.u16 	%rs10, [%rd65];
	or.b16  	%rs11, %rs9, %rs10;
	ld.global.u8 	%r97, [%rd53+6];
	mul.wide.u32 	%rd66, %r97, 2;
	add.s64 	%rd67, %rd3, %rd66;
	ld.global.u16 	%rs12, [%rd67];
	or.b16  	%rs13, %rs11, %rs12;
	ld.global.u8 	%r98, [%rd53+7];
	mul.wide.u32 	%rd68, %r98, 2;
	add.s64 	%rd69, %rd3, %rd68;
	ld.global.u16 	%rs14, [%rd69];
	or.b16  	%rs15, %rs13, %rs14;
	cvt.u32.u16 	%r99, %rs15;
	or.b32  	%r135, %r135, %r99;
	add.s32 	%r128, %r128, 8;
$L__BB1_8:
	setp.eq.s32 	%p7, %r13, 0;
	@%p7 bra 	$L__BB1_14;
	and.b32  	%r19, %r34, 3;
	setp.lt.u32 	%p8, %r13, 4;
	@%p8 bra 	$L__BB1_11;
	cvt.u64.u32 	%rd70, %r128;
	add.s64 	%rd71, %rd1, %rd70;
	ld.global.u8 	%r101, [%rd71];
	mul.wide.u32 	%rd72, %r101, 2;
	add.s64 	%rd73, %rd3, %rd72;
	ld.global.u16 	%rs16, [%rd73];
	ld.global.u8 	%r102, [%rd71+1];
	mul.wide.u32 	%rd74, %r102, 2;
	add.s64 	%rd75, %rd3, %rd74;
	ld.global.u16 	%rs17, [%rd75];
	or.b16  	%rs18, %rs16, %rs17;
	ld.global.u8 	%r103, [%rd71+2];
	mul.wide.u32 	%rd76, %r103, 2;
	add.s64 	%rd77, %rd3, %rd76;
	ld.global.u16 	%rs19, [%rd77];
	or.b16  	%rs20, %rs18, %rs19;
	ld.global.u8 	%r104, [%rd71+3];
	mul.wide.u32 	%rd78, %r104, 2;
	add.s64 	%rd79, %rd3, %rd78;
	ld.global.u16 	%rs21, [%rd79];
	or.b16  	%rs22, %rs20, %rs21;
	cvt.u32.u16 	%r105, %rs22;
	or.b32  	%r135, %r135, %r105;
	add.s32 	%r128, %r128, 4;
$L__BB1_11:
	setp.eq.s32 	%p9, %r19, 0;
	@%p9 bra 	$L__BB1_14;
	cvt.u64.u32 	%rd80, %r128;
	add.s64 	%rd87, %rd1, %rd80;
	neg.s32 	%r133, %r19;
$L__BB1_13:
	.pragma "nounroll";
	ld.global.u8 	%r106, [%rd87];
	mul.wide.u32 	%rd81, %r106, 2;
	add.s64 	%rd82, %rd3, %rd81;
	ld.global.u16 	%r107, [%rd82];
	or.b32  	%r135, %r135, %r107;
	add.s64 	%rd87, %rd87, 1;
	add.s32 	%r133, %r133, 1;
	setp.ne.s32 	%p10, %r133, 0;
	@%p10 bra 	$L__BB1_13;
$L__BB1_14:
	popc.b32 	%r108, %r135;
	setp.ne.s32 	%p11, %r108, %r34;
	@%p11 bra 	$L__BB1_26;
	not.b32 	%r31, %r135;
	mul.wide.u32 	%rd83, %r2, 2;
	add.s64 	%rd84, %rd83, %rd2;
	add.s64 	%rd89, %rd84, 4;
	cvta.to.global.u64 	%rd85, %rd17;
	add.s64 	%rd88, %rd85, 8;
	mov.b32 	%r136, 0;
$L__BB1_16:
	ld.global.u16 	%r110, [%rd89+-4];
	and.b32  	%r111, %r110, %r31;
	setp.eq.s32 	%p12, %r111, 0;
	@%p12 bra 	$L__BB1_18;
	atom.global.add.u32 	%r112, [%rd88+-8], 1;
$L__BB1_18:
	setp.eq.s32 	%p13, %r136, 80;
	@%p13 bra 	$L__BB1_26;
	ld.global.u16 	%r113, [%rd89+-2];
	and.b32  	%r114, %r113, %r31;
	setp.eq.s32 	%p14, %r114, 0;
	@%p14 bra 	$L__BB1_21;
	atom.global.add.u32 	%r115, [%rd88+-4], 1;
$L__BB1_21:
	ld.global.u16 	%r116, [%rd89];
	and.b32  	%r117, %r116, %r31;
	setp.eq.s32 	%p15, %r117, 0;
	@%p15 bra 	$L__BB1_23;
	atom.global.add.u32 	%r118, [%rd88], 1;
$L__BB1_23:
	ld.global.u16 	%r119, [%rd89+2];
	and.b32  	%r120, %r119, %r31;
	setp.eq.s32 	%p16, %r120, 0;
	@%p16 bra 	$L__BB1_25;
	atom.global.add.u32 	%r121, [%rd88+4], 1;
$L__BB1_25:
	add.s32 	%r136, %r136, 4;
	add.s64 	%rd89, %rd89, 8;
	add.s64 	%rd88, %rd88, 16;
	bra.uni 	$L__BB1_16;
$L__BB1_26:
	ret;

}


// ===== COMPILED SASS (sm_100) =====

	.target	sm_100

	.elftype	@"ET_EXEC"


//--------------------- .note.nv.tkinfo           --------------------------
	.section	.note.nv.tkinfo,"",@"SHT_NOTE"
	.sectionflags	@"SHF_NOTE_NV_TKINFO"
	.tkinfo
        /*0018*/ 	.word	0x00000002
        /*0030*/ 	.string	""
        /*0030*/ 	.string	"ptxas"
        /*0030*/ 	.string	"Cuda compilation tools, release 13.0, V13.0.88"
        /*0030*/ 	.string	"Build cuda_13.0.r13.0/compiler.36424714_0"
        /*0030*/ 	.string	"-arch sm_100 -m 64 "



//--------------------- .note.nv.cuinfo           --------------------------
	.section	.note.nv.cuinfo,"",@"SHT_NOTE"
	.sectionflags	@"SHF_NOTE_NV_CUINFO"
        /*0018*/ 	.short	0x0002
        /*001a*/ 	.short	0x0064
        /*001c*/ 	.short	0x0082
	.zero		2


//--------------------- .nv.info                  --------------------------
	.section	.nv.info,"",@"SHT_CUDA_INFO"
	.align	4


	//----- nvinfo : EIATTR_REGCOUNT
	.align		4
        /*0000*/ 	.byte	0x04, 0x2f
        /*0002*/ 	.short	(.L_1 - .L_0)
	.align		4
.L_0:
        /*0004*/ 	.word	index@(increment_if_unique)
        /*0008*/ 	.word	0x00000019


	//----- nvinfo : EIATTR_FRAME_SIZE
	.align		4
.L_1:
        /*000c*/ 	.byte	0x04, 0x11
        /*000e*/ 	.short	(.L_3 - .L_2)
	.align		4
.L_2:
        /*0010*/ 	.word	index@(increment_if_unique)
        /*0014*/ 	.word	0x00000000


	//----- nvinfo : EIATTR_REGCOUNT
	.align		4
.L_3:
        /*0018*/ 	.byte	0x04, 0x2f
        /*001a*/ 	.short	(.L_5 - .L_4)
	.align		4
.L_4:
        /*001c*/ 	.word	index@(create_histogram)
        /*0020*/ 	.word	0x00000020


	//----- nvinfo : EIATTR_FRAME_SIZE
	.align		4
.L_5:
        /*0024*/ 	.byte	0x04, 0x11
        /*0026*/ 	.short	(.L_7 - .L_6)
	.align		4
.L_6:
        /*0028*/ 	.word	index@(create_histogram)
        /*002c*/ 	.word	0x00000000


	//----- nvinfo : EIATTR_MIN_STACK_SIZE
	.align		4
.L_7:
        /*0030*/ 	.byte	0x04, 0x12
        /*0032*/ 	.short	(.L_9 - .L_8)
	.align		4
.L_8:
        /*0034*/ 	.word	index@(create_histogram)
        /*0038*/ 	.word	0x00000000


	//----- nvinfo : EIATTR_MIN_STACK_SIZE
	.align		4
.L_9:
        /*003c*/ 	.byte	0x04, 0x12
        /*003e*/ 	.short	(.L_11 - .L_10)
	.align		4
.L_10:
        /*0040*/ 	.word	index@(increment_if_unique)
        /*0044*/ 	.word	0x00000000
.L_11:


//--------------------- .nv.compat                --------------------------
	.section	.nv.compat,"",@"SHT_CUDA_COMPAT_INFO"
	.align	4
        /*0000*/ 	.byte	0x02, 0x09, 0x00, 0x00, 0x02, 0x02, 0x01, 0x00, 0x02, 0x05, 0x05, 0x00, 0x03, 0x07, 0x01, 0x01
        /*0010*/ 	.byte	0x02, 0x03, 0x00, 0x00, 0x02, 0x06, 0x01, 0x00, 0x04, 0x0b, 0x08, 0x00, 0x09, 0x00, 0x00, 0x00
        /*0020*/ 	.byte	0x00, 0x00, 0x00, 0x00


//--------------------- .nv.info.create_histogram --------------------------
	.section	.nv.info.create_histogram,"",@"SHT_CUDA_INFO"
	.sectionflags	@""
	.align	4


	//----- nvinfo : EIATTR_CUDA_API_VERSION
	.align		4
        /*0000*/ 	.byte	0x04, 0x37
        /*0002*/ 	.short	(.L_13 - .L_12)
.L_12:
        /*0004*/ 	.word	0x00000082


	//----- nvinfo : EIATTR_KPARAM_INFO
	.align		4
.L_13:
        /*0008*/ 	.byte	0x04, 0x17
        /*000a*/ 	.short	(.L_15 - .L_14)
.L_14:
        /*000c*/ 	.word	0x00000000
        /*0010*/ 	.short	0x0004
        /*0012*/ 	.short	0x0020
        /*0014*/ 	.byte	0x00, 0xf5, 0x21, 0x00


	//----- nvinfo : EIATTR_KPARAM_INFO
	.align		4
.L_15:
        /*0018*/ 	.byte	0x04, 0x17
        /*001a*/ 	.short	(.L_17 - .L_16)
.L_16:
        /*001c*/ 	.word	0x00000000
        /*0020*/ 	.short	0x0003
        /*0022*/ 	.short	0x0018
        /*0024*/ 	.byte	0x00, 0xf0, 0x11, 0x00


	//----- nvinfo : EIATTR_KPARAM_INFO
	.align		4
.L_17:
        /*0028*/ 	.byte	0x04, 0x17
        /*002a*/ 	.short	(.L_19 - .L_18)
.L_18:
        /*002c*/ 	.word	0x00000000
        /*0030*/ 	.short	0x0002
        /*0032*/ 	.short	0x0010
        /*0034*/ 	.byte	0x00, 0xf5, 0x21, 0x00


	//----- nvinfo : EIATTR_KPARAM_INFO
	.align		4
.L_19:
        /*0038*/ 	.byte	0x04, 0x17
        /*003a*/ 	.short	(.L_21 - .L_20)
.L_20:
        /*003c*/ 	.word	0x00000000
        /*0040*/ 	.short	0x0001
        /*0042*/ 	.short	0x0008
        /*0044*/ 	.byte	0x00, 0xf0, 0x11, 0x00


	//----- nvinfo : EIATTR_KPARAM_INFO
	.align		4
.L_21:
        /*0048*/ 	.byte	0x04, 0x17
        /*004a*/ 	.short	(.L_23 - .L_22)
.L_22:
        /*004c*/ 	.word	0x00000000
        /*0050*/ 	.short	0x0000
        /*0052*/ 	.short	0x0000
        /*0054*/ 	.byte	0x00, 0xf5, 0x21, 0x00


	//----- nvinfo : EIATTR_SPARSE_MMA_MASK
	.align		4
.L_23:
        /*0058*/ 	.byte	0x03, 0x50
        /*005a*/ 	.short	0x0000


	//----- nvinfo : EIATTR_MAXREG_COUNT
	.align		4
        /*005c*/ 	.byte	0x03, 0x1b
        /*005e*/ 	.short	0x00ff


	//----- nvinfo : EIATTR_MERCURY_ISA_VERSION
	.align		4
        /*0060*/ 	.byte	0x03, 0x5f
        /*0062*/ 	.short	0x0101


	//----- nvinfo : EIATTR_INT_WARP_WIDE_INSTR_OFFSETS
	.align		4
        /*0064*/ 	.byte	0x04, 0x31
        /*0066*/ 	.short	(.L_25 - .L_24)


	//   ....[0]....
.L_24:
        /*0068*/ 	.word	0x00000be0


	//   ....[1]....
        /*006c*/ 	.word	0x00000ca0


	//   ....[2]....
        /*0070*/ 	.word	0x00000d50


	//   ....[3]....
        /*0074*/ 	.word	0x00000e00


	//----- nvinfo : EIATTR_VRC_CTA_INIT_COUNT
	.align		4
.L_25:
        /*0078*/ 	.byte	0x02, 0x4a
	.zero		1
	.zero		1


	//----- nvinfo : EIATTR_EXIT_INSTR_OFFSETS
	.align		4
        /*007c*/ 	.byte	0x04, 0x1c
        /*007e*/ 	.short	(.L_27 - .L_26)


	//   ....[0]....
.L_26:
        /*0080*/ 	.word	0x00000070


	//   ....[1]....
        /*0084*/ 	.word	0x00000ad0


	//   ....[2]....
        /*0088*/ 	.word	0x00000c40


	//----- nvinfo : EIATTR_CRS_STACK_SIZE
	.align		4
.L_27:
        /*008c*/ 	.byte	0x04, 0x1e
        /*008e*/ 	.short	(.L_29 - .L_28)
.L_28:
        /*0090*/ 	.word	0x00000000


	//----- nvinfo : EIATTR_CBANK_PARAM_SIZE
	.align		4
.L_29:
        /*0094*/ 	.byte	0x03, 0x19
        /*0096*/ 	.short	0x0028


	//----- nvinfo : EIATTR_PARAM_CBANK
	.align		4
        /*0098*/ 	.byte	0x04, 0x0a
        /*009a*/ 	.short	(.L_31 - .L_30)
	.align		4
.L_30:
        /*009c*/ 	.word	index@(.nv.constant0.create_histogram)
        /*00a0*/ 	.short	0x0380
        /*00a2*/ 	.short	0x0028


	//----- nvinfo : EIATTR_SW_WAR
	.align		4
.L_31:
        /*00a4*/ 	.byte	0x04, 0x36
        /*00a6*/ 	.short	(.L_33 - .L_32)
.L_32:
        /*00a8*/ 	.word	0x00000008
.L_33:


//--------------------- .nv.info.increment_if_unique --------------------------
	.section	.nv.info.increment_if_unique,"",@"SHT_CUDA_INFO"
	.sectionflags	@""
	.align	4


	//----- nvinfo : EIATTR_CUDA_API_VERSION
	.align		4
        /*0000*/ 	.byte	0x04, 0x37
        /*0002*/ 	.short	(.L_35 - .L_34)
.L_34:
        /*0004*/ 	.word	0x00000082


	//----- nvinfo : EIATTR_KPARAM_INFO
	.align		4
.L_35:
        /*0008*/ 	.byte	0x04, 0x17
        /*000a*/ 	.short	(.L_37 - .L_36)
.L_36:
        /*000c*/ 	.word	0x00000000
        /*0010*/ 	.short	0x0005
        /*0012*/ 	.short	0x0020
        /*0014*/ 	.byte	0x00, 0xf0, 0x11, 0x00


	//----- nvinfo : EIATTR_KPARAM_INFO
	.align		4
.L_37:
        /*0018*/ 	.byte	0x04, 0x17
        /*001a*/ 	.short	(.L_39 - .L_38)
.L_38:
        /*001c*/ 	.word	0x00000000
        /*0020*/ 	.short	0x0004
        /*0022*/ 	.short	0x0018
        /*0024*/ 	.byte	0x00, 0xf5, 0x21, 0x00


	//----- nvinfo : EIATTR_KPARAM_INFO
	.align		4
.L_39:
        /*0028*/ 	.byte	0x04, 0x17
        /*002a*/ 	.short	(.L_41 - .L_40)
.L_40:
        /*002c*/ 	.word	0x00000000
        /*0030*/ 	.short	0x0003
        /*0032*/ 	.short	0x0010
        /*0034*/ 	.byte	0x00, 0xf5, 0x21, 0x00


	//----- nvinfo : EIATTR_KPARAM_INFO
	.align		4
.L_41:
        /*0038*/ 	.byte	0x04, 0x17
        /*003a*/ 	.short	(.L_43 - .L_42)
.L_42:
        /*003c*/ 	.word	0x00000000
        /*0040*/ 	.short	0x0002
        /*0042*/ 	.short	0x000c
        /*0044*/ 	.byte	0x00, 0xf0, 0x11, 0x00


	//----- nvinfo : EIATTR_KPARAM_INFO
	.align		4
.L_43:
        /*0048*/ 	.byte	0x04, 0x17
        /*004a*/ 	.short	(.L_45 - .L_44)
.L_44:
        /*004c*/ 	.word	0x00000000
        /*0050*/ 	.short	0x0001
        /*0052*/ 	.short	0x0008
        /*0054*/ 	.byte	0x00, 0xf0, 0x11, 0x00


	//----- nvinfo : EIATTR_KPARAM_INFO
	.align		4
.L_45:
        /*0058*/ 	.byte	0x04, 0x17
        /*005a*/ 	.short	(.L_47 - .L_46)
.L_46:
        /*005c*/ 	.word	0x00000000
        /*0060*/ 	.short	0x0000
        /*0062*/ 	.short	0x0000
        /*0064*/ 	.byte	0x00, 0xf5, 0x21, 0x00


	//----- nvinfo : EIATTR_SPARSE_MMA_MASK
	.align		4
.L_47:
        /*0068*/ 	.byte	0x03, 0x50
        /*006a*/ 	.short	0x0000


	//----- nvinfo : EIATTR_MAXREG_COUNT
	.align		4
        /*006c*/ 	.byte	0x03, 0x1b
        /*006e*/ 	.short	0x00ff


	//----- nvinfo : EIATTR_MERCURY_ISA_VERSION
	.align		4
        /*0070*/ 	.byte	0x03, 0x5f
        /*0072*/ 	.short	0x0101


	//----- nvinfo : EIATTR_VRC_CTA_INIT_COUNT
	.align		4
        /*0074*/ 	.byte	0x02, 0x4a
	.zero		1
	.zero		1


	//----- nvinfo : EIATTR_EXIT_INSTR_OFFSETS
	.align		4
        /*0078*/ 	.byte	0x04, 0x1c
        /*007a*/ 	.short	(.L_49 - .L_48)


	//   ....[0]....
.L_48:
        /*007c*/ 	.word	0x000000d0


	//   ....[1]....
        /*0080*/ 	.word	0x000004c0


	//   ....[2]....
        /*0084*/ 	.word	0x00000510


	//----- nvinfo : EIATTR_CBANK_PARAM_SIZE
	.align		4
.L_49:
        /*0088*/ 	.byte	0x03, 0x19
        /*008a*/ 	.short	0x0024


	//----- nvinfo : EIATTR_PARAM_CBANK
	.align		4
        /*008c*/ 	.byte	0x04, 0x0a
        /*008e*/ 	.short	(.L_51 - .L_50)
	.align		4
.L_50:
        /*0090*/ 	.word	index@(.nv.constant0.increment_if_unique)
        /*0094*/ 	.short	0x0380
        /*0096*/ 	.short	0x0024


	//----- nvinfo : EIATTR_SW_WAR
	.align		4
.L_51:
        /*0098*/ 	.byte	0x04, 0x36
        /*009a*/ 	.short	(.L_53 - .L_52)
.L_52:
        /*009c*/ 	.word	0x00000008
.L_53:


//--------------------- .nv.callgraph             --------------------------
	.section	.nv.callgraph,"",@"SHT_CUDA_CALLGRAPH"
	.align	4
	.sectionentsize	8
	.align		4
        /*0000*/ 	.word	0x00000000
	.align		4
        /*0004*/ 	.word	0xffffffff
	.align		4
        /*0008*/ 	.word	0x00000000
	.align		4
        /*000c*/ 	.word	0xfffffffe
	.align		4
        /*0010*/ 	.word	0x00000000
	.align		4
        /*0014*/ 	.word	0xfffffffd
	.align		4
        /*0018*/ 	.word	0x00000000
	.align		4
        /*001c*/ 	.word	0xfffffffc


//--------------------- .text.create_histogram    --------------------------
	.section	.text.create_histogram,"ax",@progbits
	.align	128
        .global         create_histogram
        .type           create_histogram,@function
        .size           create_histogram,(.L_x_17 - create_histogram)
        .other          create_histogram,@"STO_CUDA_ENTRY STV_DEFAULT"
create_histogram:
.text.create_histogram:
[----:B------:R-:W-:Y:S01]  /*0000*/  LDC R1, c[0x0][0x37c] ;  /* 0x0000df00ff017b82 */ /* 0x000fe20000000800 */
[----:B------:R-:W0:Y:S07]  /*0010*/  S2R R3, SR_TID.X ;  /* 0x0000000000037919 */ /* 0x000e2e0000002100 */
[----:B------:R-:W0:Y:S01]  /*0020*/  S2UR UR4, SR_CTAID.X ;  /* 0x00000000000479c3 */ /* 0x000e220000002500 */
[----:B------:R-:W1:Y:S07]  /*0030*/  LDCU UR5, c[0x0][0x388] ;  /* 0x00007100ff0577ac */ /* 0x000e6e0008000800 */
[----:B------:R-:W0:Y:S02]  /*0040*/  LDC R0, c[0x0][0x360] ;  /* 0x0000d800ff007b82 */ /* 0x000e240000000800 */
[----:B0-----:R-:W-:-:S05]  /*0050*/  IMAD R0, R0, UR4, R3 ;  /* 0x0000000400007c24 */ /* 0x001fca000f8e0203 */
[----:B-1----:R-:W-:-:S13]  /*0060*/  ISETP.GE.U32.AND P0, PT, R0, UR5, PT ;  /* 0x0000000500007c0c */ /* 0x002fda000bf06070 */
[----:B------:R-:W-:Y:S05]  /*0070*/  @P0 EXIT ;  /* 0x000000000000094d */ /* 0x000fea0003800000 */
[----:B------:R-:W0:Y:S01]  /*0080*/  LDCU UR12, c[0x0][0x398] ;  /* 0x00007300ff0c77ac */ /* 0x000e220008000800 */
[----:B------:R-:W-:Y:S02]  /*0090*/  HFMA2 R2, -RZ, RZ, 0, 0 ;  /* 0x00000000ff027431 */ /* 0x000fe400000001ff */
[----:B------:R-:W-:Y:S01]  /*00a0*/  IMAD R0, R0, 0x51, RZ ;  /* 0x0000005100007824 */ /* 0x000fe200078e02ff */
[----:B------:R-:W1:Y:S01]  /*00b0*/  LDCU.64 UR10, c[0x0][0x358] ;  /* 0x00006b00ff0a77ac */ /* 0x000e620008000a00 */
[----:B0-----:R-:W-:-:S09]  /*00c0*/  UISETP.NE.AND UP0, UPT, UR12, URZ, UPT ;  /* 0x000000ff0c00728c */ /* 0x001fd2000bf05270 */
[----:B-1----:R-:W-:Y:S05]  /*00d0*/  BRA.U !UP0, `(.L_x_0) ;  /* 0x0000000908747547 */ /* 0x002fea000b800000 */
[----:B------:R-:W0:Y:S01]  /*00e0*/  LDC.64 R10, c[0x0][0x380] ;  /* 0x0000e000ff0a7b82 */ /* 0x000e220000000a00 */
[----:B------:R-:W-:Y:S01]  /*00f0*/  UISETP.GE.U32.AND UP1, UPT, UR12, 0x10, UPT ;  /* 0x000000100c00788c */ /* 0x000fe2000bf26070 */
[----:B------:R-:W-:Y:S01]  /*0100*/  IMAD.MOV.U32 R2, RZ, RZ, RZ ;  /* 0x000000ffff027224 */ /* 0x000fe200078e00ff */
[----:B------:R-:W-:Y:S01]  /*0110*/  ULOP3.LUT UR8, UR12, 0xf, URZ, 0xc0, !UPT ;  /* 0x0000000f0c087892 */ /* 0x000fe2000f8ec0ff */
[----:B------:R-:W-:-:S03]  /*0120*/  UMOV UR4, URZ ;  /* 0x000000ff00047c82 */ /* 0x000fc60008000000 */
[----:B------:R-:W-:Y:S01]  /*0130*/  UISETP.NE.AND UP0, UPT, UR8, URZ, UPT ;  /* 0x000000ff0800728c */ /* 0x000fe2000bf05270 */
[----:B0-----:R-:W-:Y:S02]  /*0140*/  IMAD.WIDE.U32 R10, R0, 0x2, R10 ;  /* 0x00000002000a7825 */ /* 0x001fe400078e000a */
[----:B------:R-:W-:Y:S08]  /*0150*/  BRA.U !UP1, `(.L_x_1) ;  /* 0x0000000509147547 */ /* 0x000ff0000b800000 */
[----:B------:R-:W0:Y:S01]  /*0160*/  LDCU.64 UR6, c[0x0][0x390] ;  /* 0x00007200ff0677ac */ /* 0x000e220008000a00 */
[----:B------:R-:W-:Y:S01]  /*0170*/  MOV R2, RZ ;  /* 0x000000ff00027202 */ /* 0x000fe20000000f00 */
[----:B------:R-:W-:Y:S02]  /*0180*/  ULOP3.LUT UR4, UR12, 0xfffffff0, URZ, 0xc0, !UPT ;  /* 0xfffffff00c047892 */ /* 0x000fe4000f8ec0ff */
[----:B0-----:R-:W-:-:S04]  /*0190*/  UIADD3 UR5, UP1, UPT, UR6, 0x7, URZ ;  /* 0x0000000706057890 */ /* 0x001fc8000ff3e0ff */
[----:B------:R-:W-:Y:S02]  /*01a0*/  UIADD3.X UR6, UPT, UPT, URZ, UR7, URZ, UP1, !UPT ;  /* 0x00000007ff067290 */ /* 0x000fe40008ffe4ff */
[----:B------:R-:W-:Y:S01]  /*01b0*/  IMAD.U32 R12, RZ, RZ, UR5 ;  /* 0x00000005ff0c7e24 */ /* 0x000fe2000f8e00ff */
[----:B------:R-:W-:-:S03]  /*01c0*/  UIADD3 UR7, UPT, UPT, -UR4, URZ, URZ ;  /* 0x000000ff04077290 */ /* 0x000fc6000fffe1ff */
[----:B------:R-:W-:-:S09]  /*01d0*/  MOV R13, UR6 ;  /* 0x00000006000d7c02 */ /* 0x000fd20008000f00 */
.L_x_2:
[----:B------:R-:W2:Y:S04]  /*01e0*/  LDG.E.U8 R17, desc[UR10][R12.64+-0x7] ;  /* 0xfffff90a0c117981 */ /* 0x000ea8000c1e1100 */
[----:B------:R-:W3:Y:S04]  /*01f0*/  LDG.E.U8 R7, desc[UR10][R12.64+-0x6] ;  /* 0xfffffa0a0c077981 */ /* 0x000ee8000c1e1100 */
[----:B------:R-:W4:Y:S04]  /*0200*/  LDG.E.U8 R27, desc[UR10][R12.64+-0x5] ;  /* 0xfffffb0a0c1b7981 */ /* 0x000f28000c1e1100 */
[----:B------:R-:W5:Y:S04]  /*0210*/  LDG.E.U8 R9, desc[UR10][R12.64+-0x4] ;  /* 0xfffffc0a0c097981 */ /* 0x000f68000c1e1100 */
        /* <DEDUP_REMOVED lines=11> */
[----:B------:R-:W5:Y:S01]  /*02d0*/  LDG.E.U8 R4, desc[UR10][R12.64+0x8] ;  /* 0x0000080a0c047981 */ /* 0x000f62000c1e1100 */
[----:B--2---:R-:W-:-:S04]  /*02e0*/  IMAD.WIDE.U32 R16, R17, 0x2, R10 ;  /* 0x0000000211107825 */ /* 0x004fc800078e000a */
[--C-:B---3--:R-:W-:Y:S01]  /*02f0*/  IMAD.WIDE.U32 R6, R7, 0x2, R10.reuse ;  /* 0x0000000207067825 */ /* 0x108fe200078e000a */
[----:B------:R0:W2:Y:S03]  /*0300*/  LDG.E.U16 R5, desc[UR10][R16.64] ;  /* 0x0000000a10057981 */ /* 0x0000a6000c1e1500 */
[--C-:B----4-:R-:W-:Y:S02]  /*0310*/  IMAD.WIDE.U32 R26, R27, 0x2, R10.reuse ;  /* 0x000000021b1a7825 */ /* 0x110fe400078e000a */
[----:B------:R-:W2:Y:S02]  /*0320*/  LDG.E.U16 R6, desc[UR10][R6.64] ;  /* 0x0000000a06067981 */ /* 0x000ea4000c1e1500 */
[----:B-----5:R-:W-:-:S04]  /*0330*/  IMAD.WIDE.U32 R8, R9, 0x2, R10 ;  /* 0x0000000209087825 */ /* 0x020fc800078e000a */
[--C-:B0-----:R-:W-:Y:S02]  /*0340*/  IMAD.WIDE.U32 R16, R22, 0x2, R10.reuse ;  /* 0x0000000216107825 */ /* 0x101fe400078e000a */
[----:B------:R-:W3:Y:S04]  /*0350*/  LDG.E.U16 R8, desc[UR10][R8.64] ;  /* 0x0000000a08087981 */ /* 0x000ee8000c1e1500 */
[----:B------:R0:W3:Y:S04]  /*0360*/  LDG.E.U16 R7, desc[UR10][R26.64] ;  /* 0x0000000a1a077981 */ /* 0x0000e8000c1e1500 */
[----:B------:R1:W4:Y:S01]  /*0370*/  LDG.E.U16 R9, desc[UR10][R16.64] ;  /* 0x0000000a10097981 */ /* 0x000322000c1e1500 */
[----:B0-----:R-:W-:-:S04]  /*0380*/  IMAD.WIDE.U32 R26, R20, 0x2, R10 ;  /* 0x00000002141a7825 */ /* 0x001fc800078e000a */
[--C-:B------:R-:W-:Y:S02]  /*0390*/  IMAD.WIDE.U32 R28, R29, 0x2, R10.reuse ;  /* 0x000000021d1c7825 */ /* 0x100fe400078e000a */
[----:B------:R-:W4:Y:S02]  /*03a0*/  LDG.E.U16 R26, desc[UR10][R26.64] ;  /* 0x0000000a1a1a7981 */ /* 0x000f24000c1e1500 */
[--C-:B-1----:R-:W-:Y:S02]  /*03b0*/  IMAD.WIDE.U32 R16, R14, 0x2, R10.reuse ;  /* 0x000000020e107825 */ /* 0x102fe400078e000a */
[----:B------:R-:W5:Y:S02]  /*03c0*/  LDG.E.U16 R28, desc[UR10][R28.64] ;  /* 0x0000000a1c1c7981 */ /* 0x000f64000c1e1500 */
[--C-:B------:R-:W-:Y:S02]  /*03d0*/  IMAD.WIDE.U32 R14, R15, 0x2, R10.reuse ;  /* 0x000000020f0e7825 */ /* 0x100fe400078e000a */
[----:B------:R0:W5:Y:S02]  /*03e0*/  LDG.E.U16 R27, desc[UR10][R16.64] ;  /* 0x0000000a101b7981 */ /* 0x000164000c1e1500 */
[----:B------:R-:W-:-:S02]  /*03f0*/  IMAD.WIDE.U32 R20, R21, 0x2, R10 ;  /* 0x0000000215147825 */ /* 0x000fc400078e000a */
[----:B------:R-:W5:Y:S02]  /*0400*/  LDG.E.U16 R14, desc[UR10][R14.64] ;  /* 0x0000000a0e0e7981 */ /* 0x000f64000c1e1500 */
[----:B0-----:R-:W-:-:S04]  /*0410*/  IMAD.WIDE.U32 R16, R18, 0x2, R10 ;  /* 0x0000000212107825 */ /* 0x001fc800078e000a */
[--C-:B------:R-:W-:Y:S01]  /*0420*/  IMAD.WIDE.U32 R18, R19, 0x2, R10.reuse ;  /* 0x0000000213127825 */ /* 0x100fe200078e000a */
[----:B------:R0:W5:Y:S03]  /*0430*/  LDG.E.U16 R15, desc[UR10][R20.64] ;  /* 0x0000000a140f7981 */ /* 0x000166000c1e1500 */
[--C-:B------:R-:W-:Y:S01]  /*0440*/  IMAD.WIDE.U32 R22, R23, 0x2, R10.reuse ;  /* 0x0000000217167825 */ /* 0x100fe200078e000a */
[----:B------:R-:W5:Y:S03]  /*0450*/  LDG.E.U16 R17, desc[UR10][R16.64] ;  /* 0x0000000a10117981 */ /* 0x000f66000c1e1500 */
[--C-:B------:R-:W-:Y:S01]  /*0460*/  IMAD.WIDE.U32 R24, R25, 0x2, R10.reuse ;  /* 0x0000000219187825 */ /* 0x100fe200078e000a */
[----:B------:R-:W5:Y:S03]  /*0470*/  LDG.E.U16 R18, desc[UR10][R18.64] ;  /* 0x0000000a12127981 */ /* 0x000f66000c1e1500 */
[--C-:B0-----:R-:W-:Y:S01]  /*0480*/  IMAD.WIDE.U32 R20, R3, 0x2, R10.reuse ;  /* 0x0000000203147825 */ /* 0x101fe200078e000a */
[----:B------:R0:W5:Y:S04]  /*0490*/  LDG.E.U16 R29, desc[UR10][R22.64] ;  /* 0x0000000a161d7981 */ /* 0x000168000c1e1500 */
[----:B------:R-:W5:Y:S04]  /*04a0*/  LDG.E.U16 R24, desc[UR10][R24.64] ;  /* 0x0000000a18187981 */ /* 0x000f68000c1e1500 */
[----:B------:R-:W5:Y:S01]  /*04b0*/  LDG.E.U16 R3, desc[UR10][R20.64] ;  /* 0x0000000a14037981 */ /* 0x000f62000c1e1500 */
[----:B0-----:R-:W-:-:S05]  /*04c0*/  IMAD.WIDE.U32 R22, R4, 0x2, R10 ;  /* 0x0000000204167825 */ /* 0x001fca00078e000a */
[----:B------:R-:W5:Y:S01]  /*04d0*/  LDG.E.U16 R4, desc[UR10][R22.64] ;  /* 0x0000000a16047981 */ /* 0x000f62000c1e1500 */
[----:B------:R-:W-:-:S04]  /*04e0*/  UIADD3 UR7, UPT, UPT, UR7, 0x10, URZ ;  /* 0x0000001007077890 */ /* 0x000fc8000fffe0ff */
[----:B------:R-:W-:Y:S01]  /*04f0*/  UISETP.NE.AND UP1, UPT, UR7, URZ, UPT ;  /* 0x000000ff0700728c */ /* 0x000fe2000bf25270 */
[----:B------:R-:W-:-:S05]  /*0500*/  IADD3 R12, P0, PT, R12, 0x10, RZ ;  /* 0x000000100c0c7810 */ /* 0x000fca0007f1e0ff */
[----:B------:R-:W-:Y:S01]  /*0510*/  IMAD.X R13, RZ, RZ, R13, P0 ;  /* 0x000000ffff0d7224 */ /* 0x000fe200000e060d */
[----:B--2---:R-:W-:-:S04]  /*0520*/  LOP3.LUT R5, R6, R2, R5, 0xfe, !PT ;  /* 0x0000000206057212 */ /* 0x004fc800078efe05 */
[----:B---3--:R-:W-:-:S04]  /*0530*/  LOP3.LUT R5, R8, R5, R7, 0xfe, !PT ;  /* 0x0000000508057212 */ /* 0x008fc800078efe07 */
[----:B----4-:R-:W-:-:S04]  /*0540*/  LOP3.LUT R5, R26, R5, R9, 0xfe, !PT ;  /* 0x000000051a057212 */ /* 0x010fc800078efe09 */
[----:B-----5:R-:W-:-:S04]  /*0550*/  LOP3.LUT R5, R28, R5, R27, 0xfe, !PT ;  /* 0x000000051c057212 */ /* 0x020fc800078efe1b */
[----:B------:R-:W-:-:S04]  /*0560*/  LOP3.LUT R5, R17, R5, R14, 0xfe, !PT ;  /* 0x0000000511057212 */ /* 0x000fc800078efe0e */
[----:B------:R-:W-:-:S04]  /*0570*/  LOP3.LUT R5, R15, R5, R18, 0xfe, !PT ;  /* 0x000000050f057212 */ /* 0x000fc800078efe12 */
[----:B------:R-:W-:-:S04]  /*0580*/  LOP3.LUT R5, R24, R5, R29, 0xfe, !PT ;  /* 0x0000000518057212 */ /* 0x000fc800078efe1d */
[----:B------:R-:W-:Y:S01]  /*0590*/  LOP3.LUT R2, R4, R5, R3, 0xfe, !PT ;  /* 0x0000000504027212 */ /* 0x000fe200078efe03 */
[----:B------:R-:W-:Y:S06]  /*05a0*/  BRA.U UP1, `(.L_x_2) ;  /* 0xfffffffd010c7547 */ /* 0x000fec000b83ffff */
.L_x_1:
[----:B------:R-:W-:Y:S05]  /*05b0*/  BRA.U !UP0, `(.L_x_0) ;  /* 0x00000005083c7547 */ /* 0x000fea000b800000 */
[----:B------:R-:W-:Y:S02]  /*05c0*/  UISETP.GE.U32.AND UP1, UPT, UR8, 0x8, UPT ;  /* 0x000000080800788c */ /* 0x000fe4000bf26070 */
[----:B------:R-:W-:-:S04]  /*05d0*/  ULOP3.LUT UR9, UR12, 0x7, URZ, 0xc0, !UPT ;  /* 0x000000070c097892 */ /* 0x000fc8000f8ec0ff */
[----:B------:R-:W-:-:S03]  /*05e0*/  UISETP.NE.AND UP0, UPT, UR9, URZ, UPT ;  /* 0x000000ff0900728c */ /* 0x000fc6000bf05270 */
[----:B------:R-:W-:Y:S08]  /*05f0*/  BRA.U !UP1, `(.L_x_3) ;  /* 0x0000000109887547 */ /* 0x000ff0000b800000 */
[----:B------:R-:W0:Y:S02]  /*0600*/  LDCU.64 UR6, c[0x0][0x390] ;  /* 0x00007200ff0677ac */ /* 0x000e240008000a00 */
[----:B0-----:R-:W-:-:S04]  /*0610*/  UIADD3 UR5, UP1, UPT, UR4, UR6, URZ ;  /* 0x0000000604057290 */ /* 0x001fc8000ff3e0ff */
[----:B------:R-:W-:Y:S02]  /*0620*/  UIADD3.X UR6, UPT, UPT, URZ, UR7, URZ, UP1, !UPT ;  /* 0x00000007ff067290 */ /* 0x000fe40008ffe4ff */
[----:B------:R-:W-:-:S04]  /*0630*/  MOV R14, UR5 ;  /* 0x00000005000e7c02 */ /* 0x000fc80008000f00 */
[----:B------:R-:W-:-:S05]  /*0640*/  IMAD.U32 R15, RZ, RZ, UR6 ;  /* 0x00000006ff0f7e24 */ /* 0x000fca000f8e00ff */
[----:B------:R-:W2:Y:S04]  /*0650*/  LDG.E.U8 R19, desc[UR10][R14.64+0x1] ;  /* 0x0000010a0e137981 */ /* 0x000ea8000c1e1100 */
[----:B------:R-:W3:Y:S04]  /*0660*/  LDG.E.U8 R7, desc[UR10][R14.64+0x2] ;  /* 0x0000020a0e077981 */ /* 0x000ee8000c1e1100 */
[----:B------:R-:W4:Y:S04]  /*0670*/  LDG.E.U8 R17, desc[UR10][R14.64] ;  /* 0x0000000a0e117981 */ /* 0x000f28000c1e1100 */
[----:B------:R-:W5:Y:S04]  /*0680*/  LDG.E.U8 R9, desc[UR10][R14.64+0x3] ;  /* 0x0000030a0e097981 */ /* 0x000f68000c1e1100 */
[----:B------:R-:W5:Y:S04]  /*0690*/  LDG.E.U8 R13, desc[UR10][R14.64+0x4] ;  /* 0x0000040a0e0d7981 */ /* 0x000f68000c1e1100 */
[----:B------:R-:W5:Y:S04]  /*06a0*/  LDG.E.U8 R21, desc[UR10][R14.64+0x5] ;  /* 0x0000050a0e157981 */ /* 0x000f68000c1e1100 */
[----:B------:R-:W5:Y:S04]  /*06b0*/  LDG.E.U8 R5, desc[UR10][R14.64+0x6] ;  /* 0x0000060a0e057981 */ /* 0x000f68000c1e1100 */
[----:B------:R0:W5:Y:S01]  /*06c0*/  LDG.E.U8 R3, desc[UR10][R14.64+0x7] ;  /* 0x0000070a0e037981 */ /* 0x000162000c1e1100 */
[----:B--2---:R-:W-:-:S04]  /*06d0*/  IMAD.WIDE.U32 R18, R19, 0x2, R10 ;  /* 0x0000000213127825 */ /* 0x004fc800078e000a */
[--C-:B---3--:R-:W-:Y:S02]  /*06e0*/  IMAD.WIDE.U32 R6, R7, 0x2, R10.reuse ;  /* 0x0000000207067825 */ /* 0x108fe400078e000a */
[----:B------:R-:W2:Y:S02]  /*06f0*/  LDG.E.U16 R19, desc[UR10][R18.64] ;  /* 0x0000000a12137981 */ /* 0x000ea4000c1e1500 */
[--C-:B----4-:R-:W-:Y:S02]  /*0700*/  IMAD.WIDE.U32 R16, R17, 0x2, R10.reuse ;  /* 0x0000000211107825 */ /* 0x110fe400078e000a */
[----:B------:R-:W2:Y:S02]  /*0710*/  LDG.E.U16 R6, desc[UR10][R6.64] ;  /* 0x0000000a06067981 */ /* 0x000ea4000c1e1500 */
[--C-:B-----5:R-:W-:Y:S02]  /*0720*/  IMAD.WIDE.U32 R8, R9, 0x2, R10.reuse ;  /* 0x0000000209087825 */ /* 0x120fe400078e000a */
[----:B------:R-:W2:Y:S02]  /*0730*/  LDG.E.U16 R4, desc[UR10][R16.64] ;  /* 0x0000000a10047981 */ /* 0x000ea4000c1e1500 */
[----:B------:R-:W-:-:S02]  /*0740*/  IMAD.WIDE.U32 R12, R13, 0x2, R10 ;  /* 0x000000020d0c7825 */ /* 0x000fc400078e000a */
[----:B------:R-:W3:Y:S02]  /*0750*/  LDG.E.U16 R9, desc[UR10][R8.64] ;  /* 0x0000000a08097981 */ /* 0x000ee4000c1e1500 */
[--C-:B------:R-:W-:Y:S02]  /*0760*/  IMAD.WIDE.U32 R20, R21, 0x2, R10.reuse ;  /* 0x0000000215147825 */ /* 0x100fe400078e000a */
[----:B------:R-:W3:Y:S02]  /*0770*/  LDG.E.U16 R12, desc[UR10][R12.64] ;  /* 0x0000000a0c0c7981 */ /* 0x000ee4000c1e1500 */
[--C-:B0-----:R-:W-:Y:S02]  /*0780*/  IMAD.WIDE.U32 R14, R5, 0x2, R10.reuse ;  /* 0x00000002050e7825 */ /* 0x101fe400078e000a */
[----:B------:R-:W4:Y:S02]  /*0790*/  LDG.E.U16 R21, desc[UR10][R20.64] ;  /* 0x0000000a14157981 */ /* 0x000f24000c1e1500 */
[----:B------:R-:W-:-:S02]  /*07a0*/  IMAD.WIDE.U32 R22, R3, 0x2, R10 ;  /* 0x0000000203167825 */ /* 0x000fc400078e000a */
[----:B------:R-:W4:Y:S04]  /*07b0*/  LDG.E.U16 R14, desc[UR10][R14.64] ;  /* 0x0000000a0e0e7981 */ /* 0x000f28000c1e1500 */
[----:B------:R-:W5:Y:S01]  /*07c0*/  LDG.E.U16 R22, desc[UR10][R22.64] ;  /* 0x0000000a16167981 */ /* 0x000f62000c1e1500 */
[----:B------:R-:W-:Y:S01]  /*07d0*/  UIADD3 UR4, UPT, UPT, UR4, 0x8, URZ ;  /* 0x0000000804047890 */ /* 0x000fe2000fffe0ff */
[----:B--2---:R-:W-:-:S04]  /*07e0*/  LOP3.LUT R4, R6, R4, R19, 0xfe, !PT ;  /* 0x0000000406047212 */ /* 0x004fc800078efe13 */
[----:B---3--:R-:W-:-:S04]  /*07f0*/  LOP3.LUT R4, R12, R4, R9, 0xfe, !PT ;  /* 0x000000040c047212 */ /* 0x008fc800078efe09 */
[----:B----4-:R-:W-:-:S04]  /*0800*/  LOP3.LUT R3, R14, R4, R21, 0xfe, !PT ;  /* 0x000000040e037212 */ /* 0x010fc800078efe15 */
[----:B-----5:R-:W-:-:S07]  /*0810*/  LOP3.LUT R2, R2, R3, R22, 0xfe, !PT ;  /* 0x0000000302027212 */ /* 0x020fce00078efe16 */
.L_x_3:
        /* <DEDUP_REMOVED lines=13> */
[----:B------:R-:W5:Y:S01]  /*08f0*/  LDG.E.U8 R15, desc[UR10][R4.64+0x3] ;  /* 0x0000030a040f7981 */ /* 0x000f62000c1e1100 */
[----:B--2---:R-:W-:-:S04]  /*0900*/  IMAD.WIDE.U32 R6, R7, 0x2, R10 ;  /* 0x0000000207067825 */ /* 0x004fc800078e000a */
[--C-:B---3--:R-:W-:Y:S02]  /*0910*/  IMAD.WIDE.U32 R8, R9, 0x2, R10.reuse ;  /* 0x0000000209087825 */ /* 0x108fe400078e000a */
[----:B------:R-:W2:Y:S02]  /*0920*/  LDG.E.U16 R6, desc[UR10][R6.64] ;  /* 0x0000000a06067981 */ /* 0x000ea4000c1e1500 */
[--C-:B----4-:R-:W-:Y:S02]  /*0930*/  IMAD.WIDE.U32 R12, R13, 0x2, R10.reuse ;  /* 0x000000020d0c7825 */ /* 0x110fe400078e000a */
[----:B------:R-:W2:Y:S02]  /*0940*/  LDG.E.U16 R9, desc[UR10][R8.64] ;  /* 0x0000000a08097981 */ /* 0x000ea4000c1e1500 */
[----:B-----5:R-:W-:Y:S02]  /*0950*/  IMAD.WIDE.U32 R14, R15, 0x2, R10 ;  /* 0x000000020f0e7825 */ /* 0x020fe400078e000a */
[----:B------:R-:W2:Y:S04]  /*0960*/  LDG.E.U16 R12, desc[UR10][R12.64] ;  /* 0x0000000a0c0c7981 */ /* 0x000ea8000c1e1500 */
[----:B------:R-:W3:Y:S01]  /*0970*/  LDG.E.U16 R14, desc[UR10][R14.64] ;  /* 0x0000000a0e0e7981 */ /* 0x000ee2000c1e1500 */
[----:B------:R-:W-:Y:S01]  /*0980*/  UIADD3 UR4, UPT, UPT, UR4, 0x4, URZ ;  /* 0x0000000404047890 */ /* 0x000fe2000fffe0ff */
[----:B--2---:R-:W-:-:S04]  /*0990*/  LOP3.LUT R3, R12, R6, R9, 0xfe, !PT ;  /* 0x000000060c037212 */ /* 0x004fc800078efe09 */
[----:B---3--:R-:W-:-:S07]  /*09a0*/  LOP3.LUT R2, R2, R3, R14, 0xfe, !PT ;  /* 0x0000000302027212 */ /* 0x008fce00078efe0e */
.L_x_4:
[----:B------:R-:W-:Y:S05]  /*09b0*/  BRA.U !UP0, `(.L_x_0) ;  /* 0x00000001083c7547 */ /* 0x000fea000b800000 */
[----:B------:R-:W0:Y:S01]  /*09c0*/  LDCU.64 UR6, c[0x0][0x390] ;  /* 0x00007200ff0677ac */ /* 0x000e220008000a00 */
[----:B------:R-:W-:Y:S02]  /*09d0*/  UIADD3 UR5, UPT, UPT, -UR5, URZ, URZ ;  /* 0x000000ff05057290 */ /* 0x000fe4000fffe1ff */
[----:B0-----:R-:W-:-:S04]  /*09e0*/  UIADD3 UR4, UP0, UPT, UR4, UR6, URZ ;  /* 0x0000000604047290 */ /* 0x001fc8000ff1e0ff */
[----:B------:R-:W-:-:S12]  /*09f0*/  UIADD3.X UR6, UPT, UPT, URZ, UR7, URZ, UP0, !UPT ;  /* 0x00000007ff067290 */ /* 0x000fd800087fe4ff */
.L_x_5:
[----:B------:R-:W-:Y:S01]  /*0a00*/  MOV R6, UR4 ;  /* 0x0000000400067c02 */ /* 0x000fe20008000f00 */
[----:B------:R-:W-:-:S05]  /*0a10*/  IMAD.U32 R7, RZ, RZ, UR6 ;  /* 0x00000006ff077e24 */ /* 0x000fca000f8e00ff */
[----:B------:R-:W2:Y:S01]  /*0a20*/  LDG.E.U8 R5, desc[UR10][R6.64] ;  /* 0x0000000a06057981 */ /* 0x000ea2000c1e1100 */
[----:B------:R-:W-:Y:S02]  /*0a30*/  UIADD3 UR4, UP0, UPT, UR4, 0x1, URZ ;  /* 0x0000000104047890 */ /* 0x000fe4000ff1e0ff */
[----:B------:R-:W-:Y:S02]  /*0a40*/  UIADD3 UR5, UPT, UPT, UR5, 0x1, URZ ;  /* 0x0000000105057890 */ /* 0x000fe4000fffe0ff */
[----:B------:R-:W-:Y:S01]  /*0a50*/  UIADD3.X UR6, UPT, UPT, URZ, UR6, URZ, UP0, !UPT ;  /* 0x00000006ff067290 */ /* 0x000fe200087fe4ff */
[----:B--2---:R-:W-:-:S06]  /*0a60*/  IMAD.WIDE.U32 R4, R5, 0x2, R10 ;  /* 0x0000000205047825 */ /* 0x004fcc00078e000a */
[----:B------:R-:W2:Y:S01]  /*0a70*/  LDG.E.U16 R5, desc[UR10][R4.64] ;  /* 0x0000000a04057981 */ /* 0x000ea2000c1e1500 */
[----:B------:R-:W-:Y:S01]  /*0a80*/  UISETP.NE.AND UP0, UPT, UR5, URZ, UPT ;  /* 0x000000ff0500728c */ /* 0x000fe2000bf05270 */
[----:B--2---:R-:W-:-:S08]  /*0a90*/  LOP3.LUT R2, R2, R5, RZ, 0xfc, !PT ;  /* 0x0000000502027212 */ /* 0x004fd000078efcff */
[----:B------:R-:W-:Y:S05]  /*0aa0*/  BRA.U UP0, `(.L_x_5) ;  /* 0xfffffffd00d47547 */ /* 0x000fea000b83ffff */
.L_x_0:
[----:B------:R-:W0:Y:S02]  /*0ab0*/  POPC R3, R2 ;  /* 0x0000000200037309 */ /* 0x000e240000000000 */
[----:B0-----:R-:W-:-:S13]  /*0ac0*/  ISETP.NE.AND P0, PT, R3, UR12, PT ;  /* 0x0000000c03007c0c */ /* 0x001fda000bf05270 */
[----:B------:R-:W-:Y:S05]  /*0ad0*/  @P0 EXIT ;  /* 0x000000000000094d */ /* 0x000fea0003800000 */
[----:B------:R-:W0:Y:S01]  /*0ae0*/  LDC.64 R4, c[0x0][0x380] ;  /* 0x0000e000ff047b82 */ /* 0x000e220000000a00 */
[----:B------:R-:W1:Y:S02]  /*0af0*/  LDCU.64 UR4, c[0x0][0x3a0] ;  /* 0x00007400ff0477ac */ /* 0x000e640008000a00 */
[----:B-1----:R-:W-:-:S04]  /*0b00*/  UIADD3 UR4, UP0, UPT, UR4, 0x8, URZ ;  /* 0x0000000804047890 */ /* 0x002fc8000ff1e0ff */
[----:B------:R-:W-:Y:S01]  /*0b10*/  UIADD3.X UR5, UPT, UPT, URZ, UR5, URZ, UP0, !UPT ;  /* 0x00000005ff057290 */ /* 0x000fe200087fe4ff */
[----:B0-----:R-:W-:-:S04]  /*0b20*/  IMAD.WIDE.U32 R4, R0, 0x2, R4 ;  /* 0x0000000200047825 */ /* 0x001fc800078e0004 */
[----:B------:R-:W-:Y:S01]  /*0b30*/  HFMA2 R0, -RZ, RZ, 0, 0 ;  /* 0x00000000ff007431 */ /* 0x000fe200000001ff */
[----:B------:R-:W-:Y:S02]  /*0b40*/  MOV R6, UR4 ;  /* 0x0000000400067c02 */ /* 0x000fe40008000f00 */
[----:B------:R-:W-:Y:S02]  /*0b50*/  IADD3 R4, P0, PT, R4, 0x4, RZ ;  /* 0x0000000404047810 */ /* 0x000fe40007f1e0ff */
[----:B------:R-:W-:-:S03]  /*0b60*/  MOV R7, UR5 ;  /* 0x0000000500077c02 */ /* 0x000fc60008000f00 */
[----:B------:R-:W-:-:S08]  /*0b70*/  IMAD.X R5, RZ, RZ, R5, P0 ;  /* 0x000000ffff057224 */ /* 0x000fd000000e0605 */
.L_x_14:
[----:B------:R-:W2:Y:S01]  /*0b80*/  LDG.E.U16 R3, desc[UR10][R4.64+-0x4] ;  /* 0xfffffc0a04037981 */ /* 0x000ea2000c1e1500 */
[----:B------:R-:W-:Y:S01]  /*0b90*/  BSSY.RECONVERGENT B0, `(.L_x_6) ;  /* 0x000000a000007945 */ /* 0x000fe20003800200 */
[----:B------:R-:W-:Y:S02]  /*0ba0*/  ISETP.NE.AND P0, PT, R0, 0x50, PT ;  /* 0x000000500000780c */ /* 0x000fe40003f05270 */
[----:B--2---:R-:W-:-:S13]  /*0bb0*/  LOP3.LUT P1, RZ, R3, R2, RZ, 0x30, !PT ;  /* 0x0000000203ff7212 */ /* 0x004fda00078230ff */
[----:B------:R-:W-:Y:S05]  /*0bc0*/  @!P1 BRA `(.L_x_7) ;  /* 0x0000000000189947 */ /* 0x000fea0003800000 */
[----:B------:R-:W0:Y:S01]  /*0bd0*/  S2R R8, SR_LANEID ;  /* 0x0000000000087919 */ /* 0x000e220000000000 */
[----:B------:R-:W-:Y:S02]  /*0be0*/  VOTEU.ANY UR4, UPT, PT ;  /* 0x0000000000047886 */ /* 0x000fe400038e0100 */
[----:B------:R-:W-:Y:S02]  /*0bf0*/  UFLO.U32 UR5, UR4 ;  /* 0x00000004000572bd */ /* 0x000fe400080e0000 */
[----:B------:R-:W1:Y:S04]  /*0c00*/  POPC R3, UR4 ;  /* 0x0000000400037d09 */ /* 0x000e680008000000 */
[----:B0-----:R-:W-:-:S13]  /*0c10*/  ISETP.EQ.U32.AND P1, PT, R8, UR5, PT ;  /* 0x0000000508007c0c */ /* 0x001fda000bf22070 */
[----:B-1----:R0:W-:Y:S02]  /*0c20*/  @P1 REDG.E.ADD.STRONG.GPU desc[UR10][R6.64+-0x8], R3 ;  /* 0xfffff8030600198e */ /* 0x0021e4000c12e10a */
.L_x_7:
[----:B------:R-:W-:Y:S05]  /*0c30*/  BSYNC.RECONVERGENT B0 ;  /* 0x0000000000007941 */ /* 0x000fea0003800200 */
.L_x_6:
[----:B------:R-:W-:Y:S05]  /*0c40*/  @!P0 EXIT ;  /* 0x000000000000894d */ /* 0x000fea0003800000 */
[----:B0-----:R-:W2:Y:S01]  /*0c50*/  LDG.E.U16 R3, desc[UR10][R4.64+-0x2] ;  /* 0xfffffe0a04037981 */ /* 0x001ea2000c1e1500 */
[----:B------:R-:W-:Y:S01]  /*0c60*/  BSSY.RECONVERGENT B0, `(.L_x_8) ;  /* 0x0000009000007945 */ /* 0x000fe20003800200 */
        /* <DEDUP_REMOVED lines=8> */
.L_x_9:
[----:B------:R-:W-:Y:S05]  /*0cf0*/  BSYNC.RECONVERGENT B0 ;  /* 0x0000000000007941 */ /* 0x000fea0003800200 */
.L_x_8:
        /* <DEDUP_REMOVED lines=10> */
.L_x_11:
[----:B------:R-:W-:Y:S05]  /*0da0*/  BSYNC.RECONVERGENT B0 ;  /* 0x0000000000007941 */ /* 0x000fea0003800200 */
.L_x_10:
        /* <DEDUP_REMOVED lines=10> */
.L_x_13:
[----:B------:R-:W-:Y:S05]  /*0e50*/  BSYNC.RECONVERGENT B0 ;  /* 0x0000000000007941 */ /* 0x000fea0003800200 */
.L_x_12:
[----:B------:R-:W-:Y:S01]  /*0e60*/  IADD3 R4, P0, PT, R4, 0x8, RZ ;  /* 0x0000000804047810 */ /* 0x000fe20007f1e0ff */
[----:B------:R-:W-:Y:S01]  /*0e70*/  VIADD R0, R0, 0x4 ;  /* 0x0000000400007836 */ /* 0x000fe20000000000 */
[----:B0-----:R-:W-:Y:S02]  /*0e80*/  IADD3 R6, P1, PT, R6, 0x10, RZ ;  /* 0x0000001006067810 */ /* 0x001fe40007f3e0ff */
[----:B------:R-:W-:Y:S02]  /*0e90*/  IADD3.X R5, PT, PT, RZ, R5, RZ, P0, !PT ;  /* 0x00000005ff057210 */ /* 0x000fe400007fe4ff */
[----:B------:R-:W-:Y:S01]  /*0ea0*/  IADD3.X R7, PT, PT, RZ, R7, RZ, P1, !PT ;  /* 0x00000007ff077210 */ /* 0x000fe20000ffe4ff */
[----:B------:R-:W-:Y:S08]  /*0eb0*/  BRA `(.L_x_14) ;  /* 0xfffffffc00307947 */ /* 0x000ff0000383ffff */
.L_x_15:
[----:B------:R-:W-:-:S00]  /*0ec0*/  BRA `(.L_x_15) ;  /* 0xfffffffc00fc7947 */ /* 0x000fc0000383ffff */
[----:B------:R-:W-:-:S00]  /*0ed0*/  NOP ;  /* 0x0000000000007918 */ /* 0x000fc00000000000 */
        /* <DEDUP_REMOVED lines=10> */
.L_x_17:


//--------------------- .text.increment_if_unique --------------------------
	.section	.text.increment_if_unique,"ax",@progbits
	.align	128
        .global         increment_if_unique
        .type           increment_if_unique,@function
        .size           increment_if_unique,(.L_x_18 - increment_if_unique)
        .other          increment_if_unique,@"STO_CUDA_ENTRY STV_DEFAULT"
increment_if_unique:
.text.increment_if_unique:
[----:B------:R-:W-:Y:S01]  /*0000*/  LDC R1, c[0x0][0x37c] ;  /* 0x0000df00ff017b82 */ /* 0x000fe20000000800 */
[----:B------:R-:W0:Y:S07]  /*0010*/  S2R R5, SR_TID.Y ;  /* 0x0000000000057919 */ /* 0x000e2e0000002200 */
[----:B------:R-:W1:Y:S01]  /*0020*/  LDC R3, c[0x0][0x360] ;  /* 0x0000d800ff037b82 */ /* 0x000e620000000800 */
[----:B------:R-:W2:Y:S01]  /*0030*/  LDCU UR6, c[0x0][0x3a0] ;  /* 0x00007400ff0677ac */ /* 0x000ea20008000800 */
[----:B------:R-:W1:Y:S01]  /*0040*/  S2R R2, SR_TID.X ;  /* 0x0000000000027919 */ /* 0x000e620000002100 */
[----:B------:R-:W3:Y:S05]  /*0050*/  LDCU UR7, c[0x0][0x38c] ;  /* 0x00007180ff0777ac */ /* 0x000eea0008000800 */
[----:B------:R-:W0:Y:S08]  /*0060*/  S2UR UR5, SR_CTAID.Y ;  /* 0x00000000000579c3 */ /* 0x000e300000002600 */
[----:B------:R-:W0:Y:S08]  /*0070*/  LDC R0, c[0x0][0x364] ;  /* 0x0000d900ff007b82 */ /* 0x000e300000000800 */
[----:B------:R-:W1:Y:S01]  /*0080*/  S2UR UR4, SR_CTAID.X ;  /* 0x00000000000479c3 */ /* 0x000e620000002500 */
[----:B0-----:R-:W-:-:S05]  /*0090*/  IMAD R0, R0, UR5, R5 ;  /* 0x0000000500007c24 */ /* 0x001fca000f8e0205 */
[----:B--2---:R-:W-:Y:S01]  /*00a0*/  ISETP.GE.U32.AND P0, PT, R0, UR6, PT ;  /* 0x0000000600007c0c */ /* 0x004fe2000bf06070 */
[----:B-1----:R-:W-:-:S05]  /*00b0*/  IMAD R3, R3, UR4, R2 ;  /* 0x0000000403037c24 */ /* 0x002fca000f8e0202 */
[----:B---3--:R-:W-:-:S13]  /*00c0*/  ISETP.GE.U32.OR P0, PT, R3, UR7, P0 ;  /* 0x0000000703007c0c */ /* 0x008fda0008706470 */
[----:B------:R-:W-:Y:S05]  /*00d0*/  @P0 EXIT ;  /* 0x000000000000094d */ /* 0x000fea0003800000 */
[----:B------:R-:W0:Y:S01]  /*00e0*/  LDCU.64 UR6, c[0x0][0x390] ;  /* 0x00007200ff0677ac */ /* 0x000e220008000a00 */
[----:B------:R-:W1:Y:S01]  /*00f0*/  LDCU.64 UR4, c[0x0][0x358] ;  /* 0x00006b00ff0477ac */ /* 0x000e620008000a00 */
[----:B------:R-:W2:Y:S01]  /*0100*/  LDCU.64 UR8, c[0x0][0x380] ;  /* 0x00007000ff0877ac */ /* 0x000ea20008000a00 */
[----:B0-----:R-:W-:Y:S01]  /*0110*/  LEA R10, P0, R0, UR6, 0x3 ;  /* 0x00000006000a7c11 */ /* 0x001fe2000f8018ff */
[----:B------:R-:W0:Y:S04]  /*0120*/  LDCU UR6, c[0x0][0x388] ;  /* 0x00007100ff0677ac */ /* 0x000e280008000800 */
[----:B------:R-:W-:-:S05]  /*0130*/  IMAD.X R11, RZ, RZ, UR7, P0 ;  /* 0x00000007ff0b7e24 */ /* 0x000fca00080e06ff */
[----:B-1----:R-:W3:Y:S04]  /*0140*/  LDG.E.U8 R6, desc[UR4][R10.64] ;  /* 0x000000040a067981 */ /* 0x002ee8000c1e1100 */
[----:B------:R-:W4:Y:S04]  /*0150*/  LDG.E.U8 R12, desc[UR4][R10.64+0x1] ;  /* 0x000001040a0c7981 */ /* 0x000f28000c1e1100 */
[----:B------:R-:W5:Y:S04]  /*0160*/  LDG.E.U8 R14, desc[UR4][R10.64+0x2] ;  /* 0x000002040a0e7981 */ /* 0x000f68000c1e1100 */
[----:B------:R-:W5:Y:S04]  /*0170*/  LDG.E.U8 R16, desc[UR4][R10.64+0x3] ;  /* 0x000003040a107981 */ /* 0x000f68000c1e1100 */
[----:B------:R-:W5:Y:S04]  /*0180*/  LDG.E.U8 R18, desc[UR4][R10.64+0x4] ;  /* 0x000004040a127981 */ /* 0x000f68000c1e1100 */
[----:B------:R-:W5:Y:S04]  /*0190*/  LDG.E.U8 R4, desc[UR4][R10.64+0x6] ;  /* 0x000006040a047981 */ /* 0x000f68000c1e1100 */
[----:B------:R-:W5:Y:S04]  /*01a0*/  LDG.E.U8 R8, desc[UR4][R10.64+0x5] ;  /* 0x000005040a087981 */ /* 0x000f68000c1e1100 */
[----:B------:R1:W5:Y:S01]  /*01b0*/  LDG.E.U8 R2, desc[UR4][R10.64+0x7] ;  /* 0x000007040a027981 */ /* 0x000362000c1e1100 */
[----:B0-----:R-:W-:-:S04]  /*01c0*/  VIADD R5, R3, UR6 ;  /* 0x0000000603057c36 */ /* 0x001fc80008000000 */
[----:B------:R-:W-:-:S05]  /*01d0*/  IMAD R5, R5, 0x51, RZ ;  /* 0x0000005105057824 */ /* 0x000fca00078e02ff */
[C---:B---3--:R-:W-:Y:S02]  /*01e0*/  IADD3 R3, P0, PT, R5.reuse, R6, RZ ;  /* 0x0000000605037210 */ /* 0x048fe40007f1e0ff */
[----:B----4-:R-:W-:-:S03]  /*01f0*/  IADD3 R12, P1, PT, R5, R12, RZ ;  /* 0x0000000c050c7210 */ /* 0x010fc60007f3e0ff */
[----:B------:R-:W-:Y:S01]  /*0200*/  IMAD.X R20, RZ, RZ, RZ, P0 ;  /* 0x000000ffff147224 */ /* 0x000fe200000e06ff */
[----:B--2---:R-:W-:Y:S01]  /*0210*/  LEA R6, P0, R3, UR8, 0x1 ;  /* 0x0000000803067c11 */ /* 0x004fe2000f8008ff */
[----:B-1----:R-:W-:-:S03]  /*0220*/  IMAD.X R11, RZ, RZ, RZ, P1 ;  /* 0x000000ffff0b7224 */ /* 0x002fc600008e06ff */
[----:B------:R-:W-:Y:S02]  /*0230*/  LEA.HI.X R7, R3, UR9, R20, 0x1, P0 ;  /* 0x0000000903077c11 */ /* 0x000fe400080f0c14 */
[C---:B-----5:R-:W-:Y:S02]  /*0240*/  IADD3 R3, P2, PT, R5.reuse, R14, RZ ;  /* 0x0000000e05037210 */ /* 0x060fe40007f5e0ff */
[----:B------:R-:W-:Y:S02]  /*0250*/  IADD3 R9, P3, PT, R5, R16, RZ ;  /* 0x0000001005097210 */ /* 0x000fe40007f7e0ff */
[C---:B------:R-:W-:Y:S01]  /*0260*/  LEA R14, P0, R12.reuse, UR8, 0x1 ;  /* 0x000000080c0e7c11 */ /* 0x040fe2000f8008ff */
[----:B------:R-:W-:Y:S01]  /*0270*/  IMAD.X R20, RZ, RZ, RZ, P2 ;  /* 0x000000ffff147224 */ /* 0x000fe200010e06ff */
[----:B------:R-:W-:Y:S01]  /*0280*/  LEA R16, P1, R3, UR8, 0x1 ;  /* 0x0000000803107c11 */ /* 0x000fe2000f8208ff */
[----:B------:R-:W-:Y:S01]  /*0290*/  IMAD.X R10, RZ, RZ, RZ, P3 ;  /* 0x000000ffff0a7224 */ /* 0x000fe200018e06ff */
[----:B------:R-:W-:-:S02]  /*02a0*/  LEA.HI.X R15, R12, UR9, R11, 0x1, P0 ;  /* 0x000000090c0f7c11 */ /* 0x000fc400080f0c0b */
[----:B------:R-:W-:Y:S02]  /*02b0*/  LEA R12, P0, R9, UR8, 0x1 ;  /* 0x00000008090c7c11 */ /* 0x000fe4000f8008ff */
[----:B------:R-:W-:Y:S02]  /*02c0*/  LEA.HI.X R17, R3, UR9, R20, 0x1, P1 ;  /* 0x0000000903117c11 */ /* 0x000fe400088f0c14 */
[----:B------:R-:W-:Y:S01]  /*02d0*/  LEA.HI.X R13, R9, UR9, R10, 0x1, P0 ;  /* 0x00000009090d7c11 */ /* 0x000fe200080f0c0a */
[----:B------:R0:W2:Y:S01]  /*02e0*/  LDG.E.U16 R3, desc[UR4][R6.64] ;  /* 0x0000000406037981 */ /* 0x0000a2000c1e1500 */
[C---:B------:R-:W-:Y:S02]  /*02f0*/  IADD3 R9, P1, PT, R5.reuse, R18, RZ ;  /* 0x0000001205097210 */ /* 0x040fe40007f3e0ff */
[C---:B------:R-:W-:Y:S01]  /*0300*/  IADD3 R18, P0, PT, R5.reuse, R4, RZ ;  /* 0x0000000405127210 */ /* 0x040fe20007f1e0ff */
[----:B------:R1:W2:Y:S01]  /*0310*/  LDG.E.U16 R10, desc[UR4][R14.64] ;  /* 0x000000040e0a7981 */ /* 0x0002a2000c1e1500 */
[----:B------:R-:W-:Y:S01]  /*0320*/  IADD3 R20, P2, PT, R5, R8, RZ ;  /* 0x0000000805147210 */ /* 0x000fe20007f5e0ff */
[----:B------:R-:W-:Y:S01]  /*0330*/  IMAD.X R22, RZ, RZ, RZ, P1 ;  /* 0x000000ffff167224 */ /* 0x000fe200008e06ff */
[----:B------:R-:W-:Y:S01]  /*0340*/  LEA R8, P1, R9, UR8, 0x1 ;  /* 0x0000000809087c11 */ /* 0x000fe2000f8208ff */
[----:B------:R-:W-:Y:S01]  /*0350*/  IMAD.X R19, RZ, RZ, RZ, P0 ;  /* 0x000000ffff137224 */ /* 0x000fe200000e06ff */
[----:B------:R-:W-:Y:S01]  /*0360*/  IADD3 R2, P3, PT, R5, R2, RZ ;  /* 0x0000000205027210 */ /* 0x000fe20007f7e0ff */
[----:B------:R-:W-:Y:S01]  /*0370*/  IMAD.X R21, RZ, RZ, RZ, P2 ;  /* 0x000000ffff157224 */ /* 0x000fe200010e06ff */
[----:B------:R-:W-:Y:S01]  /*0380*/  LEA R4, P0, R18, UR8, 0x1 ;  /* 0x0000000812047c11 */ /* 0x000fe2000f8008ff */
[----:B------:R-:W2:Y:S01]  /*0390*/  LDG.E.U16 R11, desc[UR4][R16.64] ;  /* 0x00000004100b7981 */ /* 0x000ea2000c1e1500 */
[----:B0-----:R-:W-:-:S02]  /*03a0*/  LEA R6, P2, R20, UR8, 0x1 ;  /* 0x0000000814067c11 */ /* 0x001fc4000f8408ff */
[----:B------:R-:W-:Y:S01]  /*03b0*/  LEA.HI.X R9, R9, UR9, R22, 0x1, P1 ;  /* 0x0000000909097c11 */ /* 0x000fe200088f0c16 */
[----:B------:R0:W3:Y:S01]  /*03c0*/  LDG.E.U16 R12, desc[UR4][R12.64] ;  /* 0x000000040c0c7981 */ /* 0x0000e2000c1e1500 */
[----:B------:R-:W-:Y:S02]  /*03d0*/  LEA.HI.X R5, R18, UR9, R19, 0x1, P0 ;  /* 0x0000000912057c11 */ /* 0x000fe400080f0c13 */
[----:B------:R-:W-:Y:S01]  /*03e0*/  LEA.HI.X R7, R20, UR9, R21, 0x1, P2 ;  /* 0x0000000914077c11 */ /* 0x000fe200090f0c15 */
[----:B------:R-:W3:Y:S01]  /*03f0*/  LDG.E.U16 R8, desc[UR4][R8.64] ;  /* 0x0000000408087981 */ /* 0x000ee2000c1e1500 */
[----:B-1----:R-:W-:-:S03]  /*0400*/  LEA R14, P0, R2, UR8, 0x1 ;  /* 0x00000008020e7c11 */ /* 0x002fc6000f8008ff */
[----:B------:R-:W4:Y:S01]  /*0410*/  LDG.E.U16 R6, desc[UR4][R6.64] ;  /* 0x0000000406067981 */ /* 0x000f22000c1e1500 */
[----:B0-----:R-:W-:-:S03]  /*0420*/  IMAD.X R13, RZ, RZ, RZ, P3 ;  /* 0x000000ffff0d7224 */ /* 0x001fc600018e06ff */
[----:B------:R-:W4:Y:S02]  /*0430*/  LDG.E.U16 R4, desc[UR4][R4.64] ;  /* 0x0000000404047981 */ /* 0x000f24000c1e1500 */
[----:B------:R-:W-:-:S05]  /*0440*/  LEA.HI.X R15, R2, UR9, R13, 0x1, P0 ;  /* 0x00000009020f7c11 */ /* 0x000fca00080f0c0d */
[----:B------:R-:W5:Y:S01]  /*0450*/  LDG.E.U16 R14, desc[UR4][R14.64] ;  /* 0x000000040e0e7981 */ /* 0x000f62000c1e1500 */
[----:B--2---:R-:W-:-:S04]  /*0460*/  LOP3.LUT R3, R11, R3, R10, 0x80, !PT ;  /* 0x000000030b037212 */ /* 0x004fc800078e800a */
[----:B---3--:R-:W-:-:S04]  /*0470*/  LOP3.LUT R3, R8, R3, R12, 0x80, !PT ;  /* 0x0000000308037212 */ /* 0x008fc800078e800c */
[----:B----4-:R-:W-:-:S04]  /*0480*/  LOP3.LUT R3, R4, R3, R6, 0x80, !PT ;  /* 0x0000000304037212 */ /* 0x010fc800078e8006 */
[----:B-----5:R-:W-:-:S05]  /*0490*/  LOP3.LUT R3, R3, R14, RZ, 0xc0, !PT ;  /* 0x0000000e03037212 */ /* 0x020fca00078ec0ff */
[----:B------:R-:W-:-:S05]  /*04a0*/  VIADD R2, R3, 0xffffffff ;  /* 0xffffffff03027836 */ /* 0x000fca0000000000 */
[----:B------:R-:W-:-:S13]  /*04b0*/  LOP3.LUT P0, RZ, R3, 0x1ff, R2, 0x80, !PT ;  /* 0x000001ff03ff7812 */ /* 0x000fda0007808002 */
[----:B------:R-:W-:Y:S05]  /*04c0*/  @P0 EXIT ;  /* 0x000000000000094d */ /* 0x000fea0003800000 */
[----:B------:R-:W0:Y:S01]  /*04d0*/  LDC.64 R2, c[0x0][0x398] ;  /* 0x0000e600ff027b82 */ /* 0x000e220000000a00 */
[----:B------:R-:W-:Y:S02]  /*04e0*/  IMAD.MOV.U32 R5, RZ, RZ, 0x1 ;  /* 0x00000001ff057424 */ /* 0x000fe400078e00ff */
[----:B0-----:R-:W-:-:S05]  /*04f0*/  IMAD.WIDE.U32 R2, R0, 0x4, R2 ;  /* 0x0000000400027825 */ /* 0x001fca00078e0002 */
[----:B------:R-:W-:Y:S01]  /*0500*/  REDG.E.ADD.STRONG.GPU desc[UR4][R2.64], R5 ;  /* 0x000000050200798e */ /* 0x000fe2000c12e104 */
[----:B------:R-:W-:Y:S05]  /*0510*/  EXIT ;  /* 0x000000000000794d */ /* 0x000fea0003800000 */
.L_x_16:
        /* <DEDUP_REMOVED lines=14> */
.L_x_18:


//--------------------- .nv.shared.reserved.0     --------------------------
	.section	.nv.shared.reserved.0,"aw",@nobits
	.weak		__nv_reservedSMEM_offset_0_alias
	.size		__nv_reservedSMEM_offset_0_alias, 0, 64
	.other		__nv_reservedSMEM_offset_0_alias,@"STO_CUDA_RESERVED_SHARED STV_DEFAULT"
__nv_reservedSMEM_offset_0_alias:
	.zero		0
	.zero		64


//--------------------- .nv.constant0.create_histogram --------------------------
	.section	.nv.constant0.create_histogram,"a",@progbits
	.sectionflags	@""
	.align	4
.nv.constant0.create_histogram:
	.zero		936


//--------------------- .nv.constant0.increment_if_unique --------------------------
	.section	.nv.constant0.increment_if_unique,"a",@progbits
	.sectionflags	@""
	.align	4
.nv.constant0.increment_if_unique:
	.zero		932


//--------------------- SYMBOLS --------------------------

	.type		.nv.reservedSmem.offset0,@object
	.size		.nv.reservedSmem.offset0,0x4
